	.headerflags	@"EF_CUDA_TEXMODE_UNIFIED EF_CUDA_64BIT_ADDRESS EF_CUDA_ACCELERATORS EF_CUDA_SM90 EF_CUDA_VIRTUAL_SM(EF_CUDA_SM90)"
	.elftype	@"ET_EXEC"


//--------------------- .nv.info                  --------------------------
	.section	.nv.info,"",@"SHT_CUDA_INFO"
	.align	4


	//----- nvinfo : EIATTR_REGCOUNT
	.align		4
        /*0000*/ 	.byte	0x04, 0x2f
        /*0002*/ 	.short	(.L_1 - .L_0)
	.align		4
.L_0:
        /*0004*/ 	.word	index@(triton_mm)
        /*0008*/ 	.word	0x00000048


	//----- nvinfo : EIATTR_MIN_STACK_SIZE
	.align		4
.L_1:
        /*000c*/ 	.byte	0x04, 0x12
        /*000e*/ 	.short	(.L_3 - .L_2)
	.align		4
.L_2:
        /*0010*/ 	.word	index@(triton_mm)
        /*0014*/ 	.word	0x00000000


	//----- nvinfo : EIATTR_FRAME_SIZE
	.align		4
.L_3:
        /*0018*/ 	.byte	0x04, 0x11
        /*001a*/ 	.short	(.L_5 - .L_4)
	.align		4
.L_4:
        /*001c*/ 	.word	index@(triton_mm)
        /*0020*/ 	.word	0x00000000


	//----- nvinfo : EIATTR_MIN_STACK_SIZE
	.align		4
.L_5:
        /*0024*/ 	.byte	0x04, 0x12
        /*0026*/ 	.short	(.L_7 - .L_6)
	.align		4
.L_6:
        /*0028*/ 	.word	index@(triton_mm)
        /*002c*/ 	.word	0x00000000
.L_7:


//--------------------- .nv.info.triton_mm        --------------------------
	.section	.nv.info.triton_mm,"",@"SHT_CUDA_INFO"
	.sectionflags	@""
	.align	4


	//----- nvinfo : EIATTR_CUDA_API_VERSION
	.align		4
        /*0000*/ 	.byte	0x04, 0x37
        /*0002*/ 	.short	(.L_9 - .L_8)
.L_8:
        /*0004*/ 	.word	0x0000007c


	//----- nvinfo : EIATTR_KPARAM_INFO
	.align		4
.L_9:
        /*0008*/ 	.byte	0x04, 0x17
        /*000a*/ 	.short	(.L_11 - .L_10)
.L_10:
        /*000c*/ 	.word	0x00000000
        /*0010*/ 	.short	0x0004
        /*0012*/ 	.short	0x0020
        /*0014*/ 	.byte	0x00, 0xf0, 0x11, 0x00


	//----- nvinfo : EIATTR_KPARAM_INFO
	.align		4
.L_11:
        /*0018*/ 	.byte	0x04, 0x17
        /*001a*/ 	.short	(.L_13 - .L_12)
.L_12:
        /*001c*/ 	.word	0x00000000
        /*0020*/ 	.short	0x0003
        /*0022*/ 	.short	0x0018
        /*0024*/ 	.byte	0x00, 0xf0, 0x21, 0x00


	//----- nvinfo : EIATTR_KPARAM_INFO
	.align		4
.L_13:
        /*0028*/ 	.byte	0x04, 0x17
        /*002a*/ 	.short	(.L_15 - .L_14)
.L_14:
        /*002c*/ 	.word	0x00000000
        /*0030*/ 	.short	0x0002
        /*0032*/ 	.short	0x0010
        /*0034*/ 	.byte	0x00, 0xf0, 0x21, 0x00


	//----- nvinfo : EIATTR_KPARAM_INFO
	.align		4
.L_15:
        /*0038*/ 	.byte	0x04, 0x17
        /*003a*/ 	.short	(.L_17 - .L_16)
.L_16:
        /*003c*/ 	.word	0x00000000
        /*0040*/ 	.short	0x0001
        /*0042*/ 	.short	0x0008
        /*0044*/ 	.byte	0x00, 0xf0, 0x21, 0x00


	//----- nvinfo : EIATTR_KPARAM_INFO
	.align		4
.L_17:
        /*0048*/ 	.byte	0x04, 0x17
        /*004a*/ 	.short	(.L_19 - .L_18)
.L_18:
        /*004c*/ 	.word	0x00000000
        /*0050*/ 	.short	0x0000
        /*0052*/ 	.short	0x0000
        /*0054*/ 	.byte	0x00, 0xf0, 0x21, 0x00


	//----- nvinfo : EIATTR_SPARSE_MMA_MASK
	.align		4
.L_19:
        /*0058*/ 	.byte	0x03, 0x50
        /*005a*/ 	.short	0x0000


	//----- nvinfo : EIATTR_MAXREG_COUNT
	.align		4
        /*005c*/ 	.byte	0x03, 0x1b
        /*005e*/ 	.short	0x00ff


	//----- nvinfo : EIATTR_EXIT_INSTR_OFFSETS
	.align		4
        /*0060*/ 	.byte	0x04, 0x1c
        /*0062*/ 	.short	(.L_21 - .L_20)


	//   ....[0]....
.L_20:
        /*0064*/ 	.word	0x00000040


	//   ....[1]....
        /*0068*/ 	.word	0x00001ac0


	//   ....[2]....
        /*006c*/ 	.word	0x00001ae0


	//----- nvinfo : EIATTR_MAX_THREADS
	.align		4
.L_21:
        /*0070*/ 	.byte	0x04, 0x05
        /*0072*/ 	.short	(.L_23 - .L_22)
.L_22:
        /*0074*/ 	.word	0x00000080
        /*0078*/ 	.word	0x00000001
        /*007c*/ 	.word	0x00000001


	//----- nvinfo : EIATTR_CBANK_PARAM_SIZE
	.align		4
.L_23:
        /*0080*/ 	.byte	0x03, 0x19
        /*0082*/ 	.short	0x0024


	//----- nvinfo : EIATTR_PARAM_CBANK
	.align		4
        /*0084*/ 	.byte	0x04, 0x0a
        /*0086*/ 	.short	(.L_25 - .L_24)
	.align		4
.L_24:
        /*0088*/ 	.word	index@(.nv.constant0.triton_mm)
        /*008c*/ 	.short	0x0210
        /*008e*/ 	.short	0x0024


	//----- nvinfo : EIATTR_SW_WAR
	.align		4
.L_25:
        /*0090*/ 	.byte	0x04, 0x36
        /*0092*/ 	.short	(.L_27 - .L_26)
.L_26:
        /*0094*/ 	.word	0x00000008
.L_27:


//--------------------- .nv.callgraph             --------------------------
	.section	.nv.callgraph,"",@"SHT_CUDA_CALLGRAPH"
	.align	4
	.sectionentsize	8
	.align		4
        /*0000*/ 	.word	0x00000000
	.align		4
        /*0004*/ 	.word	0xffffffff
	.align		4
        /*0008*/ 	.word	0x00000000
	.align		4
        /*000c*/ 	.word	0xfffffffe
	.align		4
        /*0010*/ 	.word	0x00000000
	.align		4
        /*0014*/ 	.word	0xfffffffd
	.align		4
        /*0018*/ 	.word	0x00000000
	.align		4
        /*001c*/ 	.word	0xfffffffc


//--------------------- .text.triton_mm           --------------------------
	.section	.text.triton_mm,"ax",@progbits
	.sectionflags	@"SHF_BARRIERS=1"
	.align	128
        .global         triton_mm
        .type           triton_mm,@function
        .size           triton_mm,(.L_x_2 - triton_mm)
        .other          triton_mm,@"STO_CUDA_ENTRY STV_DEFAULT"
triton_mm:
.text.triton_mm:
[----:B------:R-:W1:Y:S02]  /*0000*/  LDC R1, c[0x0][0x28] ;  /* 0x00000a00ff017b82 */ /* 0x000e640000000800 */
[----:B------:R-:W2:Y:S02]  /*0010*/  LDC R40, c[0x0][0x230] ;  /* 0x00008c00ff287b82 */ /* 0x000ea40000000800 */
[----:B--2---:R-:W-:-:S05]  /*0020*/  IMAD R0, R40, 0xc00, RZ ;  /* 0x00000c0028007824 */ /* 0x004fca00078e02ff */
[----:B------:R-:W-:-:S13]  /*0030*/  ISETP.NE.AND P0, PT, R0, RZ, PT ;  /* 0x000000ff0000720c */ /* 0x000fda0003f05270 */
[----:B------:R-:W-:Y:S05]  /*0040*/  @!P0 EXIT ;  /* 0x000000000000894d */ /* 0x000fea0003800000 */
[----:B------:R-:W2:Y:S01]  /*0050*/  S2R R5, SR_CTAID.X ;  /* 0x0000000000057919 */ /* 0x000ea20000002500 */
[----:B------:R-:W-:Y:S01]  /*0060*/  VIADD R3, R40, 0x1f ;  /* 0x0000001f28037836 */ /* 0x000fe20000000000 */
[----:B------:R-:W3:Y:S01]  /*0070*/  S2UR UR4, SR_CgaCtaId ;  /* 0x00000000000479c3 */ /* 0x000ee20000008800 */
[----:B------:R-:W-:Y:S01]  /*0080*/  UMOV UR5, 0x400 ;  /* 0x0000040000057882 */ /* 0x000fe20000000000 */
[----:B------:R-:W4:Y:S01]  /*0090*/  S2R R41, SR_TID.X ;  /* 0x0000000000297919 */ /* 0x000f220000002100 */
[----:B------:R-:W-:Y:S01]  /*00a0*/  ULDC.64 UR6, c[0x0][0x208] ;  /* 0x0000820000067ab9 */ /* 0x000fe20000000a00 */
[----:B------:R-:W-:Y:S01]  /*00b0*/  SHF.R.S32.HI R0, RZ, 0x1f, R3 ;  /* 0x0000001fff007819 */ /* 0x000fe20000011403 */
[----:B------:R-:W-:Y:S01]  /*00c0*/  IMAD.MOV.U32 R66, RZ, RZ, RZ ;  /* 0x000000ffff427224 */ /* 0x000fe200078e00ff */
[----:B------:R-:W-:Y:S02]  /*00d0*/  UMOV UR8, URZ ;  /* 0x0000003f00087c82 */ /* 0x000fe40008000000 */
[----:B------:R-:W-:Y:S01]  /*00e0*/  LEA.HI R0, R0, R3, RZ, 0x5 ;  /* 0x0000000300007211 */ /* 0x000fe200078f28ff */
[----:B------:R-:W5:Y:S01]  /*00f0*/  LDC.64 R62, c[0x0][0x218] ;  /* 0x00008600ff3e7b82 */ /* 0x000f620000000a00 */
[----:B---3--:R-:W-:-:S03]  /*0100*/  UPRMT UR4, UR4, 0x654, UR5 ;  /* 0x0000065404047896 */ /* 0x008fc60008000005 */
[----:B------:R-:W-:Y:S01]  /*0110*/  UMOV UR5, URZ ;  /* 0x0000003f00057c82 */ /* 0x000fe20008000000 */
[C---:B--2---:R-:W-:Y:S01]  /*0120*/  IMAD.HI R7, R5.reuse, 0x2aaaaaab, RZ ;  /* 0x2aaaaaab05077827 */ /* 0x044fe200078e02ff */
[----:B------:R-:W-:Y:S02]  /*0130*/  IABS R4, R5 ;  /* 0x0000000500047213 */ /* 0x000fe40000000000 */
[----:B------:R-:W-:Y:S01]  /*0140*/  ISETP.GE.AND P2, PT, R5, RZ, PT ;  /* 0x000000ff0500720c */ /* 0x000fe20003f46270 */
[----:B----4-:R-:W-:Y:S01]  /*0150*/  IMAD.SHL.U32 R9, R41, 0x8, RZ ;  /* 0x0000000829097824 */ /* 0x010fe200078e00ff */
[----:B------:R-:W-:Y:S02]  /*0160*/  SHF.R.U32.HI R2, RZ, 0x1f, R7 ;  /* 0x0000001fff027819 */ /* 0x000fe40000011607 */
[----:B------:R-:W-:Y:S02]  /*0170*/  SHF.R.U32.HI R11, RZ, 0x4, R41 ;  /* 0x00000004ff0b7819 */ /* 0x000fe40000011629 */
[----:B------:R-:W-:-:S02]  /*0180*/  LEA.HI.SX32 R2, R7, R2, 0x19 ;  /* 0x0000000207027211 */ /* 0x000fc400078fcaff */
[----:B------:R-:W-:Y:S02]  /*0190*/  SGXT.U32 R11, R11, 0x3 ;  /* 0x000000030b0b781a */ /* 0x000fe40000000000 */
[----:B------:R-:W-:Y:S01]  /*01a0*/  LOP3.LUT R9, R9, 0x78, RZ, 0xc0, !PT ;  /* 0x0000007809097812 */ /* 0x000fe200078ec0ff */
[C---:B------:R-:W-:Y:S01]  /*01b0*/  IMAD.SHL.U32 R13, R2.reuse, 0x8, RZ ;  /* 0x00000008020d7824 */ /* 0x040fe200078e00ff */
[----:B------:R-:W-:Y:S01]  /*01c0*/  SHF.R.U32.HI R14, RZ, 0x3, R41 ;  /* 0x00000003ff0e7819 */ /* 0x000fe20000011629 */
[----:B------:R-:W-:Y:S01]  /*01d0*/  IMAD R2, R2, -0x300, R5 ;  /* 0xfffffd0002027824 */ /* 0x000fe200078e0205 */
[----:B------:R-:W-:Y:S01]  /*01e0*/  LOP3.LUT R48, R11, 0x8, RZ, 0xfc, !PT ;  /* 0x000000080b307812 */ /* 0x000fe200078efcff */
[----:B------:R-:W-:Y:S01]  /*01f0*/  IMAD.SHL.U32 R5, R9, 0x2, RZ ;  /* 0x0000000209057824 */ /* 0x000fe200078e00ff */
[----:B------:R-:W-:Y:S02]  /*0200*/  LEA.HI.SX32 R43, R0, -R13, 0x1b ;  /* 0x8000000d002b7211 */ /* 0x000fe400078fdaff */
[----:B------:R-:W-:Y:S01]  /*0210*/  LOP3.LUT R46, R11, 0x18, RZ, 0xfc, !PT ;  /* 0x000000180b2e7812 */ /* 0x000fe200078efcff */
[----:B------:R-:W-:Y:S01]  /*0220*/  IMAD.SHL.U32 R48, R48, 0x100, RZ ;  /* 0x0000010030307824 */ /* 0x000fe200078e00ff */
[----:B------:R-:W-:-:S02]  /*0230*/  VIMNMX R43, R43, 0x8, PT ;  /* 0x000000082b2b7848 */ /* 0x000fc40003fe0100 */
[----:B------:R-:W-:Y:S01]  /*0240*/  SGXT.U32 R14, R14, 0x1 ;  /* 0x000000010e0e781a */ /* 0x000fe20000000000 */
[----:B------:R-:W-:Y:S01]  /*0250*/  IMAD.SHL.U32 R46, R46, 0x100, RZ ;  /* 0x000001002e2e7824 */ /* 0x000fe200078e00ff */
[----:B------:R-:W-:Y:S02]  /*0260*/  IABS R0, R43 ;  /* 0x0000002b00007213 */ /* 0x000fe40000000000 */
[----:B------:R-:W-:Y:S02]  /*0270*/  ISETP.NE.AND P3, PT, R43, RZ, PT ;  /* 0x000000ff2b00720c */ /* 0x000fe40003f65270 */
[----:B------:R-:W2:Y:S01]  /*0280*/  I2F.RP R8, R0 ;  /* 0x0000000000087306 */ /* 0x000ea20000209400 */
[----:B------:R-:W-:Y:S02]  /*0290*/  SHF.R.U32.HI R39, RZ, 0x2, R41 ;  /* 0x00000002ff277819 */ /* 0x000fe40000011629 */
[C---:B------:R-:W-:Y:S02]  /*02a0*/  LOP3.LUT R30, R14.reuse, 0x4, RZ, 0xfc, !PT ;  /* 0x000000040e1e7812 */ /* 0x040fe400078efcff */
[----:B------:R-:W-:-:S02]  /*02b0*/  LOP3.LUT R28, R14, 0x8, RZ, 0xfc, !PT ;  /* 0x000000080e1c7812 */ /* 0x000fc400078efcff */
[----:B------:R-:W-:Y:S02]  /*02c0*/  LOP3.LUT R42, R14, 0x7, R41, 0x78, !PT ;  /* 0x000000070e2a7812 */ /* 0x000fe400078e7829 */
[----:B------:R-:W-:Y:S02]  /*02d0*/  LOP3.LUT R30, R30, 0x7, R41, 0x78, !PT ;  /* 0x000000071e1e7812 */ /* 0x000fe400078e7829 */
[----:B------:R-:W-:Y:S01]  /*02e0*/  LOP3.LUT R28, R28, 0x7, R41, 0x78, !PT ;  /* 0x000000071c1c7812 */ /* 0x000fe200078e7829 */
[----:B------:R-:W-:Y:S02]  /*02f0*/  IMAD.SHL.U32 R42, R42, 0x10, RZ ;  /* 0x000000102a2a7824 */ /* 0x000fe400078e00ff */
[----:B------:R-:W-:Y:S01]  /*0300*/  IMAD.SHL.U32 R30, R30, 0x10, RZ ;  /* 0x000000101e1e7824 */ /* 0x000fe200078e00ff */
[----:B--2---:R-:W2:Y:S01]  /*0310*/  MUFU.RCP R6, R8 ;  /* 0x0000000800067308 */ /* 0x004ea20000001000 */
[----:B------:R-:W-:Y:S02]  /*0320*/  IMAD.SHL.U32 R28, R28, 0x10, RZ ;  /* 0x000000101c1c7824 */ /* 0x000fe400078e00ff */
[----:B--2---:R-:W-:Y:S01]  /*0330*/  VIADD R6, R6, 0xffffffe ;  /* 0x0ffffffe06067836 */ /* 0x004fe20000000000 */
[----:B------:R-:W-:-:S04]  /*0340*/  LOP3.LUT R8, R14, 0x2, RZ, 0xfc, !PT ;  /* 0x000000020e087812 */ /* 0x000fc800078efcff */
[----:B------:R-:W2:Y:S01]  /*0350*/  F2I.FTZ.U32.TRUNC.NTZ R7, R6 ;  /* 0x0000000600077305 */ /* 0x000ea2000021f000 */
[----:B------:R-:W-:-:S05]  /*0360*/  LOP3.LUT R8, R8, 0x7, R41, 0x78, !PT ;  /* 0x0000000708087812 */ /* 0x000fca00078e7829 */
[----:B------:R-:W-:Y:S02]  /*0370*/  IMAD.SHL.U32 R8, R8, 0x10, RZ ;  /* 0x0000001008087824 */ /* 0x000fe400078e00ff */
[----:B--2---:R-:W-:Y:S02]  /*0380*/  IMAD.MOV R3, RZ, RZ, -R7 ;  /* 0x000000ffff037224 */ /* 0x004fe400078e0a07 */
[----:B------:R-:W-:Y:S02]  /*0390*/  IMAD.MOV.U32 R6, RZ, RZ, RZ ;  /* 0x000000ffff067224 */ /* 0x000fe400078e00ff */
[----:B------:R-:W-:Y:S01]  /*03a0*/  IMAD R10, R3, R0, RZ ;  /* 0x00000000030a7224 */ /* 0x000fe200078e02ff */
[----:B------:R-:W-:-:S03]  /*03b0*/  IABS R3, R43 ;  /* 0x0000002b00037213 */ /* 0x000fc60000000000 */
[----:B------:R-:W-:-:S04]  /*03c0*/  IMAD.HI.U32 R10, R7, R10, R6 ;  /* 0x0000000a070a7227 */ /* 0x000fc800078e0006 */
[----:B------:R-:W-:Y:S02]  /*03d0*/  IMAD.MOV.U32 R7, RZ, RZ, R4 ;  /* 0x000000ffff077224 */ /* 0x000fe400078e0004 */
[----:B------:R-:W-:Y:S01]  /*03e0*/  IMAD.MOV R4, RZ, RZ, -R3 ;  /* 0x000000ffff047224 */ /* 0x000fe200078e0a03 */
[----:B------:R-:W-:Y:S01]  /*03f0*/  IABS R3, R2 ;  /* 0x0000000200037213 */ /* 0x000fe20000000000 */
[----:B------:R-:W-:Y:S01]  /*0400*/  IMAD.HI.U32 R44, R10, R7, RZ ;  /* 0x000000070a2c7227 */ /* 0x000fe200078e00ff */
[-C--:B------:R-:W-:Y:S02]  /*0410*/  LOP3.LUT R2, R2, R43.reuse, RZ, 0x3c, !PT ;  /* 0x0000002b02027212 */ /* 0x080fe400078e3cff */
[----:B------:R-:W-:Y:S01]  /*0420*/  LOP3.LUT R43, RZ, R43, RZ, 0x33, !PT ;  /* 0x0000002bff2b7212 */ /* 0x000fe200078e33ff */
[----:B------:R-:W-:Y:S01]  /*0430*/  IMAD R44, R44, R4, R7 ;  /* 0x000000042c2c7224 */ /* 0x000fe200078e0207 */
[----:B------:R-:W-:Y:S01]  /*0440*/  IABS R7, R40 ;  /* 0x0000002800077213 */ /* 0x000fe20000000000 */
[----:B------:R-:W-:-:S03]  /*0450*/  IMAD.HI.U32 R10, R10, R3, RZ ;  /* 0x000000030a0a7227 */ /* 0x000fc600078e00ff */
[----:B------:R-:W-:Y:S01]  /*0460*/  ISETP.GT.U32.AND P0, PT, R0, R44, PT ;  /* 0x0000002c0000720c */ /* 0x000fe20003f04070 */
[----:B------:R-:W2:Y:S01]  /*0470*/  I2F.RP R12, R7 ;  /* 0x00000007000c7306 */ /* 0x000ea20000209400 */
[----:B------:R-:W-:Y:S01]  /*0480*/  IMAD R3, R10, R4, R3 ;  /* 0x000000040a037224 */ /* 0x000fe200078e0203 */
[C---:B------:R-:W-:Y:S01]  /*0490*/  LOP3.LUT R4, R11.reuse, 0x10, RZ, 0xfc, !PT ;  /* 0x000000100b047812 */ /* 0x040fe200078efcff */
[----:B------:R-:W-:-:S03]  /*04a0*/  IMAD.SHL.U32 R6, R11, 0x10, RZ ;  /* 0x000000100b067824 */ /* 0x000fc600078e00ff */
[----:B------:R-:W-:Y:S01]  /*04b0*/  ISETP.GT.U32.AND P1, PT, R0, R3, PT ;  /* 0x000000030000720c */ /* 0x000fe20003f24070 */
[----:B------:R-:W-:Y:S01]  /*04c0*/  IMAD.SHL.U32 R4, R4, 0x100, RZ ;  /* 0x0000010004047824 */ /* 0x000fe200078e00ff */
[----:B------:R-:W-:Y:S01]  /*04d0*/  LOP3.LUT R5, R6, R5, RZ, 0x3c, !PT ;  /* 0x0000000506057212 */ /* 0x000fe200078e3cff */
[----:B------:R-:W-:-:S03]  /*04e0*/  IMAD.SHL.U32 R6, R11, 0x100, RZ ;  /* 0x000001000b067824 */ /* 0x000fc600078e00ff */
[--C-:B------:R-:W-:Y:S01]  /*04f0*/  @!P0 IMAD.IADD R44, R44, 0x1, -R0.reuse ;  /* 0x000000012c2c8824 */ /* 0x100fe200078e0a00 */
[-C--:B------:R-:W-:Y:S01]  /*0500*/  LOP3.LUT R48, R48, R5.reuse, RZ, 0xfc, !PT ;  /* 0x0000000530307212 */ /* 0x080fe200078efcff */
[----:B--2---:R-:W2:Y:S01]  /*0510*/  MUFU.RCP R12, R12 ;  /* 0x0000000c000c7308 */ /* 0x004ea20000001000 */
[-C--:B------:R-:W-:Y:S02]  /*0520*/  LOP3.LUT R49, R6, R5.reuse, RZ, 0xfc, !PT ;  /* 0x0000000506317212 */ /* 0x080fe400078efcff */
[----:B------:R-:W-:Y:S02]  /*0530*/  ISETP.GT.U32.AND P0, PT, R0, R44, PT ;  /* 0x0000002c0000720c */ /* 0x000fe40003f04070 */
[--C-:B------:R-:W-:Y:S01]  /*0540*/  @!P1 IMAD.IADD R3, R3, 0x1, -R0.reuse ;  /* 0x0000000103039824 */ /* 0x100fe200078e0a00 */
[----:B------:R-:W-:Y:S01]  /*0550*/  LOP3.LUT R6, R14, 0x6, RZ, 0xfc, !PT ;  /* 0x000000060e067812 */ /* 0x000fe200078efcff */
[----:B------:R-:W-:Y:S01]  /*0560*/  @!P1 VIADD R10, R10, 0x1 ;  /* 0x000000010a0a9836 */ /* 0x000fe20000000000 */
[-C--:B------:R-:W-:Y:S01]  /*0570*/  LOP3.LUT R47, R4, R5.reuse, RZ, 0xfc, !PT ;  /* 0x00000005042f7212 */ /* 0x080fe200078efcff */
[----:B------:R-:W-:Y:S01]  /*0580*/  VIADD R49, R49, UR4 ;  /* 0x0000000431317c36 */ /* 0x000fe20008000000 */
[----:B------:R-:W-:Y:S01]  /*0590*/  LOP3.LUT R46, R46, R5, RZ, 0xfc, !PT ;  /* 0x000000052e2e7212 */ /* 0x000fe200078efcff */
[----:B------:R-:W-:Y:S01]  /*05a0*/  VIADD R48, R48, UR4 ;  /* 0x0000000430307c36 */ /* 0x000fe20008000000 */
[----:B------:R-:W-:Y:S01]  /*05b0*/  LOP3.LUT R4, R14, 0xa, RZ, 0xfc, !PT ;  /* 0x0000000a0e047812 */ /* 0x000fe200078efcff */
[----:B------:R-:W-:Y:S01]  /*05c0*/  VIADD R47, R47, UR4 ;  /* 0x000000042f2f7c36 */ /* 0x000fe20008000000 */
[----:B------:R-:W-:Y:S01]  /*05d0*/  LOP3.LUT R6, R6, 0x7, R41, 0x78, !PT ;  /* 0x0000000706067812 */ /* 0x000fe200078e7829 */
[----:B------:R-:W-:Y:S01]  /*05e0*/  VIADD R46, R46, UR4 ;  /* 0x000000042e2e7c36 */ /* 0x000fe20008000000 */
[----:B------:R-:W-:Y:S01]  /*05f0*/  LOP3.LUT R4, R4, 0x7, R41, 0x78, !PT ;  /* 0x0000000704047812 */ /* 0x000fe200078e7829 */
[----:B------:R-:W-:Y:S01]  /*0600*/  @!P0 IMAD.IADD R44, R44, 0x1, -R0 ;  /* 0x000000012c2c8824 */ /* 0x000fe200078e0a00 */
[----:B------:R-:W-:Y:S01]  /*0610*/  ISETP.GE.AND P0, PT, R2, RZ, PT ;  /* 0x000000ff0200720c */ /* 0x000fe20003f06270 */
[----:B--2---:R-:W-:Y:S01]  /*0620*/  VIADD R12, R12, 0xffffffe ;  /* 0x0ffffffe0c0c7836 */ /* 0x004fe20000000000 */
[----:B------:R-:W-:Y:S01]  /*0630*/  LOP3.LUT R2, R41, 0x17, RZ, 0xc0, !PT ;  /* 0x0000001729027812 */ /* 0x000fe200078ec0ff */
[----:B------:R-:W-:Y:S01]  /*0640*/  @!P2 IMAD.MOV R44, RZ, RZ, -R44 ;  /* 0x000000ffff2ca224 */ /* 0x000fe200078e0a2c */
[----:B------:R-:W-:Y:S01]  /*0650*/  ISETP.GE.U32.AND P2, PT, R3, R0, PT ;  /* 0x000000000300720c */ /* 0x000fe20003f46070 */
[----:B------:R-:W-:Y:S01]  /*0660*/  IMAD.SHL.U32 R6, R6, 0x10, RZ ;  /* 0x0000001006067824 */ /* 0x000fe200078e00ff */
[----:B------:R-:W-:Y:S01]  /*0670*/  LOP3.LUT R5, R2, 0x8, R39, 0xf8, !PT ;  /* 0x0000000802057812 */ /* 0x000fe200078ef827 */
[----:B------:R-:W-:Y:S01]  /*0680*/  IMAD.SHL.U32 R4, R4, 0x10, RZ ;  /* 0x0000001004047824 */ /* 0x000fe200078e00ff */
[----:B------:R-:W-:-:S02]  /*0690*/  SEL R44, R43, R44, !P3 ;  /* 0x0000002c2b2c7207 */ /* 0x000fc40005800000 */
[C---:B------:R-:W-:Y:S01]  /*06a0*/  LOP3.LUT R2, R14.reuse, 0xc, RZ, 0xfc, !PT ;  /* 0x0000000c0e027812 */ /* 0x040fe200078efcff */
[----:B------:R-:W-:Y:S01]  /*06b0*/  IMAD.SHL.U32 R5, R5, 0x100, RZ ;  /* 0x0000010005057824 */ /* 0x000fe200078e00ff */
[----:B------:R-:W-:Y:S01]  /*06c0*/  LOP3.LUT R0, R14, 0xe, RZ, 0xfc, !PT ;  /* 0x0000000e0e007812 */ /* 0x000fe200078efcff */
[----:B------:R-:W-:Y:S01]  /*06d0*/  IMAD.IADD R44, R13, 0x1, R44 ;  /* 0x000000010d2c7824 */ /* 0x000fe200078e022c */
[----:B------:R-:W-:Y:S01]  /*06e0*/  LOP3.LUT R2, R2, 0x7, R41, 0x78, !PT ;  /* 0x0000000702027812 */ /* 0x000fe200078e7829 */
[----:B------:R-:W2:Y:S01]  /*06f0*/  F2I.FTZ.U32.TRUNC.NTZ R13, R12 ;  /* 0x0000000c000d7305 */ /* 0x000ea2000021f000 */
[----:B------:R-:W-:Y:S01]  /*0700*/  LOP3.LUT R0, R0, 0x7, R41, 0x78, !PT ;  /* 0x0000000700007812 */ /* 0x000fe200078e7829 */
[----:B------:R-:W-:Y:S01]  /*0710*/  IMAD.SHL.U32 R44, R44, 0x20, RZ ;  /* 0x000000202c2c7824 */ /* 0x000fe200078e00ff */
[-C--:B------:R-:W-:Y:S01]  /*0720*/  LOP3.LUT R29, R6, R5.reuse, RZ, 0xfc, !PT ;  /* 0x00000005061d7212 */ /* 0x080fe200078efcff */
[----:B------:R-:W-:Y:S01]  /*0730*/  IMAD.SHL.U32 R2, R2, 0x10, RZ ;  /* 0x0000001002027824 */ /* 0x000fe200078e00ff */
[-C--:B------:R-:W-:Y:S01]  /*0740*/  LOP3.LUT R3, R4, R5.reuse, RZ, 0xfc, !PT ;  /* 0x0000000504037212 */ /* 0x080fe200078efcff */
[----:B------:R-:W-:Y:S01]  /*0750*/  IMAD.SHL.U32 R0, R0, 0x10, RZ ;  /* 0x0000001000007824 */ /* 0x000fe200078e00ff */
[----:B------:R-:W-:Y:S01]  /*0760*/  LOP3.LUT R42, R5, R42, RZ, 0xfc, !PT ;  /* 0x0000002a052a7212 */ /* 0x000fe200078efcff */
[----:B------:R-:W-:Y:S01]  /*0770*/  @P2 VIADD R10, R10, 0x1 ;  /* 0x000000010a0a2836 */ /* 0x000fe20000000000 */
[-C--:B------:R-:W-:Y:S01]  /*0780*/  LOP3.LUT R31, R8, R5.reuse, RZ, 0xfc, !PT ;  /* 0x00000005081f7212 */ /* 0x080fe200078efcff */
[----:B------:R-:W-:Y:S01]  /*0790*/  IMAD.SHL.U32 R14, R14, 0x8, RZ ;  /* 0x000000080e0e7824 */ /* 0x000fe200078e00ff */
[-C--:B------:R-:W-:Y:S01]  /*07a0*/  LOP3.LUT R30, R30, R5.reuse, RZ, 0xfc, !PT ;  /* 0x000000051e1e7212 */ /* 0x080fe200078efcff */
[----:B------:R-:W-:Y:S01]  /*07b0*/  @!P0 IMAD.MOV R10, RZ, RZ, -R10 ;  /* 0x000000ffff0a8224 */ /* 0x000fe200078e0a0a */
[-C--:B------:R-:W-:Y:S01]  /*07c0*/  LOP3.LUT R28, R28, R5.reuse, RZ, 0xfc, !PT ;  /* 0x000000051c1c7212 */ /* 0x080fe200078efcff */
[----:B--2---:R-:W-:Y:S01]  /*07d0*/  IMAD.MOV R6, RZ, RZ, -R13 ;  /* 0x000000ffff067224 */ /* 0x004fe200078e0a0d */
[-C--:B------:R-:W-:Y:S01]  /*07e0*/  LOP3.LUT R2, R2, R5.reuse, RZ, 0xfc, !PT ;  /* 0x0000000502027212 */ /* 0x080fe200078efcff */
[----:B------:R-:W-:Y:S01]  /*07f0*/  IMAD.MOV.U32 R12, RZ, RZ, RZ ;  /* 0x000000ffff0c7224 */ /* 0x000fe200078e00ff */
[----:B------:R-:W-:Y:S01]  /*0800*/  LOP3.LUT R0, R0, R5, RZ, 0xfc, !PT ;  /* 0x0000000500007212 */ /* 0x000fe200078efcff */
[----:B------:R-:W-:Y:S01]  /*0810*/  IMAD.MOV.U32 R4, RZ, RZ, R6 ;  /* 0x000000ffff047224 */ /* 0x000fe200078e0006 */
[----:B------:R-:W-:-:S02]  /*0820*/  LOP3.LUT R16, R44, R11, RZ, 0xfc, !PT ;  /* 0x0000000b2c107212 */ /* 0x000fc400078efcff */
[----:B------:R-:W-:Y:S01]  /*0830*/  LOP3.LUT R15, R44, 0x8, R11, 0xfe, !PT ;  /* 0x000000082c0f7812 */ /* 0x000fe200078efe0b */
[----:B------:R-:W-:Y:S01]  /*0840*/  IMAD R5, R4, R7, RZ ;  /* 0x0000000704057224 */ /* 0x000fe200078e02ff */
[----:B------:R-:W-:Y:S02]  /*0850*/  SEL R43, R43, R10, !P3 ;  /* 0x0000000a2b2b7207 */ /* 0x000fe40005800000 */
[----:B------:R-:W-:Y:S01]  /*0860*/  LOP3.LUT R8, R44, 0x10, R11, 0xfe, !PT ;  /* 0x000000102c087812 */ /* 0x000fe200078efe0b */
[----:B------:R-:W-:Y:S01]  /*0870*/  IMAD.HI.U32 R13, R13, R5, R12 ;  /* 0x000000050d0d7227 */ /* 0x000fe200078e000c */
[----:B------:R-:W-:Y:S02]  /*0880*/  IABS R12, R16 ;  /* 0x00000010000c7213 */ /* 0x000fe40000000000 */
[----:B------:R-:W-:Y:S01]  /*0890*/  LOP3.LUT R10, R44, 0x18, R11, 0xfe, !PT ;  /* 0x000000182c0a7812 */ /* 0x000fe200078efe0b */
[----:B------:R-:W-:Y:S01]  /*08a0*/  IMAD.SHL.U32 R43, R43, 0x20, RZ ;  /* 0x000000202b2b7824 */ /* 0x000fe200078e00ff */
[----:B------:R-:W-:Y:S01]  /*08b0*/  IABS R6, R15 ;  /* 0x0000000f00067213 */ /* 0x000fe20000000000 */
[----:B------:R-:W-:Y:S01]  /*08c0*/  IMAD.HI.U32 R32, R13, R12, RZ ;  /* 0x0000000c0d207227 */ /* 0x000fe200078e00ff */
[----:B------:R-:W-:-:S02]  /*08d0*/  IABS R5, R8 ;  /* 0x0000000800057213 */ /* 0x000fc40000000000 */
[----:B------:R-:W-:Y:S01]  /*08e0*/  IABS R4, R10 ;  /* 0x0000000a00047213 */ /* 0x000fe20000000000 */
[----:B------:R-:W-:Y:S01]  /*08f0*/  IMAD.MOV R32, RZ, RZ, -R32 ;  /* 0x000000ffff207224 */ /* 0x000fe200078e0a20 */
[----:B------:R-:W-:Y:S01]  /*0900*/  ISETP.GE.AND P6, PT, R16, RZ, PT ;  /* 0x000000ff1000720c */ /* 0x000fe20003fc6270 */
[----:B------:R-:W-:Y:S01]  /*0910*/  IMAD.HI.U32 R26, R13, R6, RZ ;  /* 0x000000060d1a7227 */ /* 0x000fe200078e00ff */
[----:B------:R-:W-:Y:S02]  /*0920*/  ISETP.GE.AND P2, PT, R8, RZ, PT ;  /* 0x000000ff0800720c */ /* 0x000fe40003f46270 */
[----:B------:R-:W-:Y:S01]  /*0930*/  LOP3.LUT R8, R43, R11, RZ, 0xfc, !PT ;  /* 0x0000000b2b087212 */ /* 0x000fe200078efcff */
[----:B------:R-:W-:Y:S01]  /*0940*/  IMAD R32, R7, R32, R12 ;  /* 0x0000002007207224 */ /* 0x000fe200078e020c */
[----:B------:R-:W-:Y:S01]  /*0950*/  ISETP.GE.AND P4, PT, R15, RZ, PT ;  /* 0x000000ff0f00720c */ /* 0x000fe20003f86270 */
[----:B------:R-:W-:Y:S01]  /*0960*/  IMAD.HI.U32 R24, R13, R5, RZ ;  /* 0x000000050d187227 */ /* 0x000fe200078e00ff */
[----:B------:R-:W-:-:S02]  /*0970*/  LOP3.LUT R14, R14, 0x10, R39, 0xf8, !PT ;  /* 0x000000100e0e7812 */ /* 0x000fc400078ef827 */
[----:B------:R-:W-:Y:S01]  /*0980*/  ISETP.GT.U32.AND P0, PT, R7, R32, PT ;  /* 0x000000200700720c */ /* 0x000fe20003f04070 */
[----:B------:R-:W-:-:S04]  /*0990*/  IMAD.HI.U32 R22, R13, R4, RZ ;  /* 0x000000040d167227 */ /* 0x000fc800078e00ff */
[----:B------:R-:W-:Y:S02]  /*09a0*/  IMAD.MOV R26, RZ, RZ, -R26 ;  /* 0x000000ffff1a7224 */ /* 0x000fe400078e0a1a */
[----:B------:R-:W-:Y:S02]  /*09b0*/  IMAD.MOV R24, RZ, RZ, -R24 ;  /* 0x000000ffff187224 */ /* 0x000fe400078e0a18 */
[----:B------:R-:W-:Y:S02]  /*09c0*/  IMAD.MOV R22, RZ, RZ, -R22 ;  /* 0x000000ffff167224 */ /* 0x000fe400078e0a16 */
[C---:B------:R-:W-:Y:S01]  /*09d0*/  IMAD R26, R7.reuse, R26, R6 ;  /* 0x0000001a071a7224 */ /* 0x040fe200078e0206 */
[----:B------:R-:W-:Y:S01]  /*09e0*/  LOP3.LUT R6, R43, 0x8, R11, 0xfe, !PT ;  /* 0x000000082b067812 */ /* 0x000fe200078efe0b */
[C---:B------:R-:W-:Y:S01]  /*09f0*/  IMAD R24, R7.reuse, R24, R5 ;  /* 0x0000001807187224 */ /* 0x040fe200078e0205 */
[----:B------:R-:W-:Y:S01]  /*0a00*/  LOP3.LUT R5, R43, 0x10, R11, 0xfe, !PT ;  /* 0x000000102b057812 */ /* 0x000fe200078efe0b */
[C---:B------:R-:W-:Y:S01]  /*0a10*/  IMAD R22, R7.reuse, R22, R4 ;  /* 0x0000001607167224 */ /* 0x040fe200078e0204 */
[C---:B------:R-:W-:Y:S01]  /*0a20*/  ISETP.GT.U32.AND P5, PT, R7.reuse, R26, PT ;  /* 0x0000001a0700720c */ /* 0x040fe20003fa4070 */
[----:B------:R-:W-:Y:S01]  /*0a30*/  @!P0 IMAD.IADD R32, R32, 0x1, -R7 ;  /* 0x0000000120208824 */ /* 0x000fe200078e0a07 */
[----:B------:R-:W-:Y:S01]  /*0a40*/  ISETP.GT.U32.AND P3, PT, R7, R24, PT ;  /* 0x000000180700720c */ /* 0x000fe20003f64070 */
[----:B------:R-:W-:Y:S01]  /*0a50*/  IMAD.HI R16, R5, 0x2aaaaaab, RZ ;  /* 0x2aaaaaab05107827 */ /* 0x000fe200078e02ff */
[----:B------:R-:W-:-:S02]  /*0a60*/  ISETP.GT.U32.AND P1, PT, R7, R22, PT ;  /* 0x000000160700720c */ /* 0x000fc40003f24070 */
[----:B------:R-:W-:Y:S01]  /*0a70*/  LOP3.LUT R4, R43, 0x18, R11, 0xfe, !PT ;  /* 0x000000182b047812 */ /* 0x000fe200078efe0b */
[----:B------:R-:W-:Y:S01]  /*0a80*/  IMAD.HI R20, R8, 0x2aaaaaab, RZ ;  /* 0x2aaaaaab08147827 */ /* 0x000fe200078e02ff */
[C---:B------:R-:W-:Y:S02]  /*0a90*/  ISETP.GT.U32.AND P0, PT, R7.reuse, R32, PT ;  /* 0x000000200700720c */ /* 0x040fe40003f04070 */
[----:B------:R-:W-:Y:S01]  /*0aa0*/  SHF.R.U32.HI R13, RZ, 0x1f, R16 ;  /* 0x0000001fff0d7819 */ /* 0x000fe20000011610 */
[----:B------:R-:W-:Y:S01]  /*0ab0*/  IMAD.HI R12, R4, 0x2aaaaaab, RZ ;  /* 0x2aaaaaab040c7827 */ /* 0x000fe200078e02ff */
[----:B------:R-:W-:Y:S02]  /*0ac0*/  SHF.R.U32.HI R17, RZ, 0x1f, R20 ;  /* 0x0000001fff117819 */ /* 0x000fe40000011614 */
[----:B------:R-:W-:Y:S01]  /*0ad0*/  LEA.HI R16, R16, R13, RZ, 0x17 ;  /* 0x0000000d10107211 */ /* 0x000fe200078fb8ff */
[--C-:B------:R-:W-:Y:S01]  /*0ae0*/  @!P5 IMAD.IADD R26, R26, 0x1, -R7.reuse ;  /* 0x000000011a1ad824 */ /* 0x100fe200078e0a07 */
[----:B------:R-:W-:Y:S01]  /*0af0*/  SHF.R.U32.HI R11, RZ, 0x1f, R12 ;  /* 0x0000001fff0b7819 */ /* 0x000fe2000001160c */
[--C-:B------:R-:W-:Y:S01]  /*0b00*/  @!P3 IMAD.IADD R24, R24, 0x1, -R7.reuse ;  /* 0x000000011818b824 */ /* 0x100fe200078e0a07 */
[----:B------:R-:W-:Y:S01]  /*0b10*/  LEA.HI R17, R20, R17, RZ, 0x17 ;  /* 0x0000001114117211 */ /* 0x000fe200078fb8ff */
[--C-:B------:R-:W-:Y:S01]  /*0b20*/  @!P1 IMAD.IADD R22, R22, 0x1, -R7.reuse ;  /* 0x0000000116169824 */ /* 0x100fe200078e0a07 */
[C---:B------:R-:W-:Y:S01]  /*0b30*/  ISETP.GT.U32.AND P5, PT, R7.reuse, R26, PT ;  /* 0x0000001a0700720c */ /* 0x040fe20003fa4070 */
[----:B------:R-:W-:Y:S01]  /*0b40*/  @!P0 IMAD.IADD R32, R32, 0x1, -R7 ;  /* 0x0000000120208824 */ /* 0x000fe200078e0a07 */
[C---:B------:R-:W-:Y:S01]  /*0b50*/  ISETP.GT.U32.AND P3, PT, R7.reuse, R24, PT ;  /* 0x000000180700720c */ /* 0x040fe20003f64070 */
[----:B------:R-:W-:Y:S01]  /*0b60*/  IMAD.HI R18, R6, 0x2aaaaaab, RZ ;  /* 0x2aaaaaab06127827 */ /* 0x000fe200078e02ff */
[----:B------:R-:W-:-:S02]  /*0b70*/  ISETP.GT.U32.AND P1, PT, R7, R22, PT ;  /* 0x000000160700720c */ /* 0x000fc40003f24070 */
[----:B------:R-:W-:Y:S01]  /*0b80*/  LEA.HI R11, R12, R11, RZ, 0x17 ;  /* 0x0000000b0c0b7211 */ /* 0x000fe200078fb8ff */
[----:B------:R-:W-:Y:S01]  /*0b90*/  IMAD R16, R16, -0xc00, R5 ;  /* 0xfffff40010107824 */ /* 0x000fe200078e0205 */
[----:B------:R-:W-:Y:S01]  /*0ba0*/  ISETP.GE.AND P0, PT, R10, RZ, PT ;  /* 0x000000ff0a00720c */ /* 0x000fe20003f06270 */
[----:B------:R-:W-:Y:S01]  /*0bb0*/  @!P6 IMAD.MOV R32, RZ, RZ, -R32 ;  /* 0x000000ffff20e224 */ /* 0x000fe200078e0a20 */
[----:B------:R-:W-:Y:S01]  /*0bc0*/  SHF.R.U32.HI R15, RZ, 0x1f, R18 ;  /* 0x0000001fff0f7819 */ /* 0x000fe20000011612 */
[----:B------:R-:W-:Y:S02]  /*0bd0*/  IMAD R10, R11, -0xc00, R4 ;  /* 0xfffff4000b0a7824 */ /* 0x000fe400078e0204 */
[----:B------:R-:W2:Y:S01]  /*0be0*/  LDC.64 R4, c[0x0][0x220] ;  /* 0x00008800ff047b82 */ /* 0x000ea20000000a00 */
[--C-:B------:R-:W-:Y:S01]  /*0bf0*/  @!P5 IMAD.IADD R26, R26, 0x1, -R7.reuse ;  /* 0x000000011a1ad824 */ /* 0x100fe200078e0a07 */
[----:B------:R-:W-:Y:S01]  /*0c00*/  LEA.HI R15, R18, R15, RZ, 0x17 ;  /* 0x0000000f120f7211 */ /* 0x000fe200078fb8ff */
[----:B------:R-:W-:-:S02]  /*0c10*/  @!P3 IMAD.IADD R24, R24, 0x1, -R7 ;  /* 0x000000011818b824 */ /* 0x000fc400078e0a07 */
[----:B------:R-:W-:Y:S01]  /*0c20*/  @!P1 IMAD.IADD R22, R22, 0x1, -R7 ;  /* 0x0000000116169824 */ /* 0x000fe200078e0a07 */
[----:B------:R-:W-:Y:S01]  /*0c30*/  ISETP.NE.AND P1, PT, R40, RZ, PT ;  /* 0x000000ff2800720c */ /* 0x000fe20003f25270 */
[----:B------:R-:W-:Y:S01]  /*0c40*/  @!P4 IMAD.MOV R26, RZ, RZ, -R26 ;  /* 0x000000ffff1ac224 */ /* 0x000fe200078e0a1a */
[----:B------:R-:W-:Y:S01]  /*0c50*/  LOP3.LUT R7, RZ, R40, RZ, 0x33, !PT ;  /* 0x00000028ff077212 */ /* 0x000fe200078e33ff */
[----:B------:R-:W-:Y:S02]  /*0c60*/  @!P2 IMAD.MOV R24, RZ, RZ, -R24 ;  /* 0x000000ffff18a224 */ /* 0x000fe400078e0a18 */
[----:B------:R-:W-:Y:S01]  /*0c70*/  @!P0 IMAD.MOV R22, RZ, RZ, -R22 ;  /* 0x000000ffff168224 */ /* 0x000fe200078e0a16 */
[----:B------:R-:W-:Y:S01]  /*0c80*/  SEL R20, R7, R32, !P1 ;  /* 0x0000002007147207 */ /* 0x000fe20004800000 */
[----:B------:R-:W-:Y:S01]  /*0c90*/  IMAD R8, R17, -0xc00, R8 ;  /* 0xfffff40011087824 */ /* 0x000fe200078e0208 */
[----:B------:R-:W-:Y:S01]  /*0ca0*/  SEL R18, R7, R26, !P1 ;  /* 0x0000001a07127207 */ /* 0x000fe20004800000 */
[----:B------:R-:W-:Y:S01]  /*0cb0*/  IMAD R6, R15, -0xc00, R6 ;  /* 0xfffff4000f067824 */ /* 0x000fe200078e0206 */
[C---:B------:R-:W-:Y:S01]  /*0cc0*/  SEL R12, R7.reuse, R24, !P1 ;  /* 0x00000018070c7207 */ /* 0x040fe20004800000 */
[--C-:B------:R-:W-:Y:S01]  /*0cd0*/  IMAD R27, R20, 0xc00, R9.reuse ;  /* 0x00000c00141b7824 */ /* 0x100fe200078e0209 */
[----:B------:R-:W-:Y:S01]  /*0ce0*/  SEL R26, R7, R22, !P1 ;  /* 0x00000016071a7207 */ /* 0x000fe20004800000 */
[----:B------:R-:W-:Y:S01]  /*0cf0*/  IMAD R59, R18, 0xc00, R9 ;  /* 0x00000c00123b7824 */ /* 0x000fe200078e0209 */
[----:B------:R-:W-:Y:S01]  /*0d00*/  SHF.R.U32.HI R32, RZ, 0x4, R41 ;  /* 0x00000004ff207819 */ /* 0x000fe20000011629 */
[----:B------:R-:W-:-:S02]  /*0d10*/  IMAD R11, R8, 0xc00, R9 ;  /* 0x00000c00080b7824 */ /* 0x000fc400078e0209 */
[--C-:B------:R-:W-:Y:S01]  /*0d20*/  IMAD R21, R6, 0xc00, R9.reuse ;  /* 0x00000c0006157824 */ /* 0x100fe200078e0209 */
[----:B------:R-:W-:Y:S01]  /*0d30*/  SGXT.U32 R32, R32, 0x1 ;  /* 0x000000012020781a */ /* 0x000fe20000000000 */
[--C-:B------:R-:W-:Y:S02]  /*0d40*/  IMAD R22, R16, 0xc00, R9.reuse ;  /* 0x00000c0010167824 */ /* 0x100fe400078e0209 */
[--C-:B------:R-:W-:Y:S01]  /*0d50*/  IMAD R24, R10, 0xc00, R9.reuse ;  /* 0x00000c000a187824 */ /* 0x100fe200078e0209 */
[----:B------:R-:W-:Y:S01]  /*0d60*/  LOP3.LUT R38, R32, 0x2, RZ, 0xfc, !PT ;  /* 0x0000000220267812 */ /* 0x000fe200078efcff */
[--C-:B------:R-:W-:Y:S01]  /*0d70*/  IMAD R61, R12, 0xc00, R9.reuse ;  /* 0x00000c000c3d7824 */ /* 0x100fe200078e0209 */
[----:B------:R-:W-:Y:S01]  /*0d80*/  LOP3.LUT R12, R32, 0x7, R41, 0x78, !PT ;  /* 0x00000007200c7812 */ /* 0x000fe200078e7829 */
[----:B------:R-:W-:Y:S01]  /*0d90*/  IMAD R9, R26, 0xc00, R9 ;  /* 0x00000c001a097824 */ /* 0x000fe200078e0209 */
[C---:B------:R-:W-:Y:S01]  /*0da0*/  LOP3.LUT R8, R32.reuse, 0x4, RZ, 0xfc, !PT ;  /* 0x0000000420087812 */ /* 0x040fe200078efcff */
[----:B-----5:R-:W-:Y:S01]  /*0db0*/  IMAD.WIDE R26, R27, 0x2, R62 ;  /* 0x000000021b1a7825 */ /* 0x020fe200078e023e */
[----:B------:R-:W-:-:S02]  /*0dc0*/  LOP3.LUT R36, R32, 0x6, RZ, 0xfc, !PT ;  /* 0x0000000620247812 */ /* 0x000fc400078efcff */
[C---:B------:R-:W-:Y:S01]  /*0dd0*/  LOP3.LUT R6, R32.reuse, 0x8, RZ, 0xfc, !PT ;  /* 0x0000000820067812 */ /* 0x040fe200078efcff */
[--C-:B------:R-:W-:Y:S01]  /*0de0*/  IMAD.WIDE R58, R59, 0x2, R62.reuse ;  /* 0x000000023b3a7825 */ /* 0x100fe200078e023e */
[----:B------:R-:W-:Y:S01]  /*0df0*/  @!PT LDS RZ, [RZ] ;  /* 0x00000000fffff984 */ /* 0x000fe20000000800 */
[----:B------:R-:W-:Y:S01]  /*0e00*/  @!PT LDS RZ, [RZ] ;  /* 0x00000000fffff984 */ /* 0x000fe20000000800 */
[----:B------:R-:W-:Y:S01]  /*0e10*/  @!PT LDS RZ, [RZ] ;  /* 0x00000000fffff984 */ /* 0x000fe20000000800 */
[----:B------:R-:W-:Y:S01]  /*0e20*/  LDGSTS.E.BYPASS.LTC128B.128 [R49], desc[UR6][R26.64] ;  /* 0x000000001a317fae */ /* 0x000fe2000b901d46 */
[----:B------:R-:W-:Y:S02]  /*0e30*/  LOP3.LUT R34, R32, 0xa, RZ, 0xfc, !PT ;  /* 0x0000000a20227812 */ /* 0x000fe400078efcff */
[--C-:B------:R-:W-:Y:S01]  /*0e40*/  IMAD.WIDE R60, R61, 0x2, R62.reuse ;  /* 0x000000023d3c7825 */ /* 0x100fe200078e023e */
[----:B------:R4:W-:Y:S01]  /*0e50*/  LDGSTS.E.BYPASS.LTC128B.128 [R48], desc[UR6][R58.64] ;  /* 0x000000003a307fae */ /* 0x0009e2000b901d46 */
[----:B------:R-:W-:Y:S02]  /*0e60*/  IADD3 R53, P1, R58, 0x100, RZ ;  /* 0x000001003a357810 */ /* 0x000fe40007f3e0ff */
[----:B------:R-:W-:Y:S01]  /*0e70*/  IMAD.WIDE R62, R9, 0x2, R62 ;  /* 0x00000002093e7825 */ /* 0x000fe200078e023e */
[----:B------:R-:W-:Y:S01]  /*0e80*/  LDGSTS.E.BYPASS.LTC128B.128 [R47], desc[UR6][R60.64] ;  /* 0x000000003c2f7fae */ /* 0x000fe2000b901d46 */
[----:B------:R-:W-:-:S02]  /*0e90*/  IADD3 R51, P0, R26, 0x100, RZ ;  /* 0x000001001a337810 */ /* 0x000fc40007f1e0ff */
[--C-:B--2---:R-:W-:Y:S01]  /*0ea0*/  IMAD.WIDE R10, R11, 0x2, R4.reuse ;  /* 0x000000020b0a7825 */ /* 0x104fe200078e0204 */
[----:B------:R2:W-:Y:S01]  /*0eb0*/  LDGSTS.E.BYPASS.LTC128B.128 [R46], desc[UR6][R62.64] ;  /* 0x000000003e2e7fae */ /* 0x0005e2000b901d46 */
[----:B------:R-:W-:Y:S02]  /*0ec0*/  LOP3.LUT R38, R38, 0x7, R41, 0x78, !PT ;  /* 0x0000000726267812 */ /* 0x000fe400078e7829 */
[--C-:B------:R-:W-:Y:S01]  /*0ed0*/  IMAD.WIDE R20, R21, 0x2, R4.reuse ;  /* 0x0000000215147825 */ /* 0x100fe200078e0204 */
[----:B------:R-:W0:Y:S01]  /*0ee0*/  LDGDEPBAR ;  /* 0x00000000000079af */ /* 0x000e220000000000 */
[----:B------:R-:W-:Y:S02]  /*0ef0*/  LOP3.LUT R8, R8, 0x7, R41, 0x78, !PT ;  /* 0x0000000708087812 */ /* 0x000fe400078e7829 */
[----:B------:R-:W-:Y:S01]  /*0f00*/  IMAD.WIDE R22, R22, 0x2, R4 ;  /* 0x0000000216167825 */ /* 0x000fe200078e0204 */
[----:B------:R5:W-:Y:S01]  /*0f10*/  LDGSTS.E.BYPASS.LTC128B.128 [R49+0x2000], desc[UR6][R10.64] ;  /* 0x020000000a317fae */ /* 0x000be2000b901d46 */
[----:B------:R-:W-:-:S02]  /*0f20*/  LOP3.LUT R36, R36, 0x7, R41, 0x78, !PT ;  /* 0x0000000724247812 */ /* 0x000fc400078e7829 */
[----:B------:R-:W-:Y:S01]  /*0f30*/  IMAD.WIDE R24, R24, 0x2, R4 ;  /* 0x0000000218187825 */ /* 0x000fe200078e0204 */
[----:B------:R3:W-:Y:S01]  /*0f40*/  LDGSTS.E.BYPASS.LTC128B.128 [R48+0x2000], desc[UR6][R20.64] ;  /* 0x0200000014307fae */ /* 0x0007e2000b901d46 */
[----:B------:R-:W-:Y:S02]  /*0f50*/  LOP3.LUT R5, R14, 0x7, R41, 0xf8, !PT ;  /* 0x000000070e057812 */ /* 0x000fe400078ef829 */
[----:B------:R-:W-:Y:S01]  /*0f60*/  IMAD.SHL.U32 R12, R12, 0x10, RZ ;  /* 0x000000100c0c7824 */ /* 0x000fe200078e00ff */
[----:B------:R3:W-:Y:S01]  /*0f70*/  LDGSTS.E.BYPASS.LTC128B.128 [R47+0x2000], desc[UR6][R22.64] ;  /* 0x02000000162f7fae */ /* 0x0007e2000b901d46 */
[C---:B------:R-:W-:Y:S01]  /*0f80*/  LOP3.LUT R4, R32.reuse, 0xc, RZ, 0xfc, !PT ;  /* 0x0000000c20047812 */ /* 0x040fe200078efcff */
[----:B------:R-:W-:Y:S01]  /*0f90*/  IMAD.SHL.U32 R5, R5, 0x100, RZ ;  /* 0x0000010005057824 */ /* 0x000fe200078e00ff */
[----:B------:R-:W-:Y:S01]  /*0fa0*/  LOP3.LUT R32, R32, 0xe, RZ, 0xfc, !PT ;  /* 0x0000000e20207812 */ /* 0x000fe200078efcff */
[----:B------:R3:W-:Y:S01]  /*0fb0*/  LDGSTS.E.BYPASS.LTC128B.128 [R46+0x2000], desc[UR6][R24.64] ;  /* 0x02000000182e7fae */ /* 0x0007e2000b901d46 */
[----:B------:R-:W-:Y:S01]  /*0fc0*/  LOP3.LUT R6, R6, 0x7, R41, 0x78, !PT ;  /* 0x0000000706067812 */ /* 0x000fe200078e7829 */
[----:B------:R-:W-:Y:S01]  /*0fd0*/  IMAD.X R52, RZ, RZ, R59, P1 ;  /* 0x000000ffff347224 */ /* 0x000fe200008e063b */
[----:B------:R-:W-:Y:S01]  /*0fe0*/  LOP3.LUT R45, R5, R12, RZ, 0xfc, !PT ;  /* 0x0000000c052d7212 */ /* 0x000fe200078efcff */
[----:B------:R-:W0:Y:S01]  /*0ff0*/  LDGDEPBAR ;  /* 0x00000000000079af */ /* 0x000e220000000000 */
[----:B------:R-:W-:Y:S01]  /*1000*/  LOP3.LUT R34, R34, 0x7, R41, 0x78, !PT ;  /* 0x0000000722227812 */ /* 0x000fe200078e7829 */
[----:B------:R-:W-:Y:S01]  /*1010*/  IMAD.X R50, RZ, RZ, R27, P0 ;  /* 0x000000ffff327224 */ /* 0x000fe200000e061b */
[----:B------:R-:W-:Y:S01]  /*1020*/  LOP3.LUT R4, R4, 0x7, R41, 0x78, !PT ;  /* 0x0000000704047812 */ /* 0x000fe200078e7829 */
[----:B------:R-:W-:Y:S01]  /*1030*/  IMAD.SHL.U32 R38, R38, 0x10, RZ ;  /* 0x0000001026267824 */ /* 0x000fe200078e00ff */
[----:B------:R-:W-:Y:S01]  /*1040*/  LOP3.LUT R32, R32, 0x7, R41, 0x78, !PT ;  /* 0x0000000720207812 */ /* 0x000fe200078e7829 */
[----:B------:R-:W-:Y:S01]  /*1050*/  IMAD.SHL.U32 R8, R8, 0x10, RZ ;  /* 0x0000001008087824 */ /* 0x000fe200078e00ff */
[----:B------:R-:W-:Y:S01]  /*1060*/  IADD3 R57, P3, R62, 0x100, RZ ;  /* 0x000001003e397810 */ /* 0x000fe20007f7e0ff */
[----:B------:R-:W-:Y:S01]  /*1070*/  IMAD.SHL.U32 R36, R36, 0x10, RZ ;  /* 0x0000001024247824 */ /* 0x000fe200078e00ff */
[----:B------:R-:W-:Y:S01]  /*1080*/  IADD3 R55, P2, R60, 0x100, RZ ;  /* 0x000001003c377810 */ /* 0x000fe20007f5e0ff */
[----:B------:R-:W-:Y:S01]  /*1090*/  IMAD.SHL.U32 R6, R6, 0x10, RZ ;  /* 0x0000001006067824 */ /* 0x000fe200078e00ff */
[----:B----4-:R-:W-:Y:S01]  /*10a0*/  IADD3 R59, P0, R10, 0x100, RZ ;  /* 0x000001000a3b7810 */ /* 0x010fe20007f1e0ff */
[----:B------:R-:W-:Y:S01]  /*10b0*/  IMAD.SHL.U32 R34, R34, 0x10, RZ ;  /* 0x0000001022227824 */ /* 0x000fe200078e00ff */
[-C--:B------:R-:W-:Y:S01]  /*10c0*/  LOP3.LUT R38, R38, R5.reuse, RZ, 0xfc, !PT ;  /* 0x0000000526267212 */ /* 0x080fe200078efcff */
[----:B------:R-:W-:Y:S01]  /*10d0*/  IMAD.SHL.U32 R4, R4, 0x10, RZ ;  /* 0x0000001004047824 */ /* 0x000fe200078e00ff */
[-C--:B------:R-:W-:Y:S01]  /*10e0*/  LOP3.LUT R37, R8, R5.reuse, RZ, 0xfc, !PT ;  /* 0x0000000508257212 */ /* 0x080fe200078efcff */
[----:B------:R-:W-:Y:S01]  /*10f0*/  IMAD.SHL.U32 R32, R32, 0x10, RZ ;  /* 0x0000001020207824 */ /* 0x000fe200078e00ff */
[----:B------:R-:W-:Y:S01]  /*1100*/  LOP3.LUT R36, R36, R5, RZ, 0xfc, !PT ;  /* 0x0000000524247212 */ /* 0x000fe200078efcff */
[----:B------:R-:W-:Y:S01]  /*1110*/  IMAD.X R56, RZ, RZ, R63, P3 ;  /* 0x000000ffff387224 */ /* 0x000fe200018e063f */
[----:B------:R-:W-:Y:S01]  /*1120*/  IADD3 R65, P3, R24, 0x100, RZ ;  /* 0x0000010018417810 */ /* 0x000fe20007f7e0ff */
[----:B------:R-:W-:Y:S01]  /*1130*/  IMAD.X R54, RZ, RZ, R61, P2 ;  /* 0x000000ffff367224 */ /* 0x000fe200010e063d */
[----:B--2---:R-:W-:Y:S01]  /*1140*/  IADD3 R63, P2, R22, 0x100, RZ ;  /* 0x00000100163f7810 */ /* 0x004fe20007f5e0ff */
[----:B------:R-:W-:Y:S01]  /*1150*/  IMAD.X R58, RZ, RZ, R11, P0 ;  /* 0x000000ffff3a7224 */ /* 0x000fe200000e060b */
[----:B------:R-:W-:Y:S01]  /*1160*/  IADD3 R61, P1, R20, 0x100, RZ ;  /* 0x00000100143d7810 */ /* 0x000fe20007f3e0ff */
[----:B------:R-:W-:-:S04]  /*1170*/  DEPBAR.LE SB0, 0x0 ;  /* 0x000080000000791a */ /* 0x000fc80000000000 */
[----:B------:R-:W-:Y:S01]  /*1180*/  BAR.SYNC.DEFER_BLOCKING 0x0 ;  /* 0x0000000000007b1d */ /* 0x000fe20000010000 */
[-C--:B------:R-:W-:Y:S01]  /*1190*/  LOP3.LUT R35, R6, R5.reuse, RZ, 0xfc, !PT ;  /* 0x0000000506237212 */ /* 0x080fe200078efcff */
[----:B------:R-:W-:Y:S01]  /*11a0*/  IMAD.X R64, RZ, RZ, R25, P3 ;  /* 0x000000ffff407224 */ /* 0x000fe200018e0619 */
[-C--:B------:R-:W-:Y:S01]  /*11b0*/  LOP3.LUT R34, R34, R5.reuse, RZ, 0xfc, !PT ;  /* 0x0000000522227212 */ /* 0x080fe200078efcff */
[----:B------:R-:W-:Y:S01]  /*11c0*/  IMAD.X R62, RZ, RZ, R23, P2 ;  /* 0x000000ffff3e7224 */ /* 0x000fe200010e0617 */
[-C--:B------:R-:W-:Y:S01]  /*11d0*/  LOP3.LUT R33, R4, R5.reuse, RZ, 0xfc, !PT ;  /* 0x0000000504217212 */ /* 0x080fe200078efcff */
[----:B------:R-:W-:Y:S01]  /*11e0*/  IMAD.X R60, RZ, RZ, R21, P1 ;  /* 0x000000ffff3c7224 */ /* 0x000fe200008e0615 */
[----:B------:R-:W-:Y:S02]  /*11f0*/  LOP3.LUT R32, R32, R5, RZ, 0xfc, !PT ;  /* 0x0000000520207212 */ /* 0x000fe400078efcff */
[----:B------:R-:W-:Y:S02]  /*1200*/  CS2R R4, SRZ ;  /* 0x0000000000047805 */ /* 0x000fe4000001ff00 */
[----:B------:R-:W-:-:S02]  /*1210*/  CS2R R6, SRZ ;  /* 0x0000000000067805 */ /* 0x000fc4000001ff00 */
[----:B------:R-:W-:Y:S02]  /*1220*/  CS2R R8, SRZ ;  /* 0x0000000000087805 */ /* 0x000fe4000001ff00 */
[----:B-1---5:R-:W-:Y:S01]  /*1230*/  CS2R R10, SRZ ;  /* 0x00000000000a7805 */ /* 0x022fe2000001ff00 */
[----:B------:R3:W1:Y:S04]  /*1240*/  LDSM.16.M88.4 R12, [R45+UR4] ;  /* 0x000000042d0c783b */ /* 0x0006680008000200 */
[----:B------:R3:W2:Y:S02]  /*1250*/  LDSM.16.M88.4 R16, [R42+UR4+0x2000] ;  /* 0x002000042a10783b */ /* 0x0006a40008000200 */
.L_x_0:
[----:B---3--:R-:W-:-:S01]  /*1260*/  LDSM.16.M88.4 R20, [R38+UR4] ;  /* 0x000000042614783b */ /* 0x008fc20008000200 */
[----:B-12---:R-:W-:Y:S03]  /*1270*/  HMMA.16816.F32.BF16 R4, R12, R16, R4 ;  /* 0x000000100c04723c */ /* 0x006fe60000041804 */
[----:B----4-:R-:W1:Y:S02]  /*1280*/  LDSM.16.M88.4 R24, [R31+UR4+0x2000] ;  /* 0x002000041f18783b */ /* 0x010e640008000200 */
[C---:B------:R-:W-:Y:S01]  /*1290*/  ISETP.GE.U32.AND P4, PT, R66.reuse, 0xb80, PT ;  /* 0x00000b804200780c */ /* 0x040fe20003f86070 */
[----:B------:R-:W-:Y:S01]  /*12a0*/  HMMA.16816.F32.BF16 R8, R12, R18, R8 ;  /* 0x000000120c08723c */ /* 0x000fe20000041808 */
[----:B------:R-:W-:Y:S04]  /*12b0*/  LDSM.16.M88.4 R12, [R37+UR4] ;  /* 0x00000004250c783b */ /* 0x000fe80008000200 */
[----:B------:R-:W2:Y:S01]  /*12c0*/  LDSM.16.M88.4 R16, [R30+UR4+0x2000] ;  /* 0x002000041e10783b */ /* 0x000ea20008000200 */
[----:B------:R-:W-:Y:S11]  /*12d0*/  VIADD R66, R66, 0x80 ;  /* 0x0000008042427836 */ /* 0x000ff60000000000 */
[----:B------:R-:W-:-:S01]  /*12e0*/  @!UPT UIADD3 URZ, URZ, URZ, URZ ;  /* 0x0000003f3f3ff290 */ /* 0x000fc2000fffe03f */
[----:B-1----:R-:W-:Y:S06]  /*12f0*/  HMMA.16816.F32.BF16 R4, R20, R24, R4 ;  /* 0x000000181404723c */ /* 0x002fec0000041804 */
[----:B------:R-:W-:Y:S01]  /*1300*/  HMMA.16816.F32.BF16 R8, R20, R26, R8 ;  /* 0x0000001a1408723c */ /* 0x000fe20000041808 */
[----:B------:R-:W-:Y:S04]  /*1310*/  LDSM.16.M88.4 R20, [R36+UR4] ;  /* 0x000000042414783b */ /* 0x000fe80008000200 */
[----:B------:R-:W1:Y:S11]  /*1320*/  LDSM.16.M88.4 R24, [R29+UR4+0x2000] ;  /* 0x002000041d18783b */ /* 0x000e760008000200 */
[----:B------:R-:W-:-:S02]  /*1330*/  @!UPT UIADD3 URZ, URZ, URZ, URZ ;  /* 0x0000003f3f3ff290 */ /* 0x000fc4000fffe03f */
[----:B--2---:R-:W-:Y:S06]  /*1340*/  HMMA.16816.F32.BF16 R4, R12, R16, R4 ;  /* 0x000000100c04723c */ /* 0x004fec0000041804 */
[----:B------:R-:W-:Y:S01]  /*1350*/  HMMA.16816.F32.BF16 R8, R12, R18, R8 ;  /* 0x000000120c08723c */ /* 0x000fe20000041808 */
[----:B------:R-:W-:Y:S04]  /*1360*/  LDSM.16.M88.4 R12, [R35+UR4] ;  /* 0x00000004230c783b */ /* 0x000fe80008000200 */
[----:B------:R-:W2:Y:S11]  /*1370*/  LDSM.16.M88.4 R16, [R28+UR4+0x2000] ;  /* 0x002000041c10783b */ /* 0x000eb60008000200 */
[----:B------:R-:W-:-:S02]  /*1380*/  @!UPT UIADD3 URZ, URZ, URZ, URZ ;  /* 0x0000003f3f3ff290 */ /* 0x000fc4000fffe03f */
        /* <DEDUP_REMOVED lines=13> */
[----:B------:R-:W1:Y:S01]  /*1460*/  LDSM.16.M88.4 R24, [R0+UR4+0x2000] ;  /* 0x002000040018783b */ /* 0x000e620008000200 */
[----:B------:R-:W-:Y:S11]  /*1470*/  BAR.SYNC.DEFER_BLOCKING 0x0 ;  /* 0x0000000000007b1d */ /* 0x000ff60000010000 */
[----:B------:R-:W-:-:S01]  /*1480*/  @!UPT UIADD3 URZ, URZ, URZ, URZ ;  /* 0x0000003f3f3ff290 */ /* 0x000fc2000fffe03f */
[----:B--2---:R-:W-:Y:S06]  /*1490*/  HMMA.16816.F32.BF16 R4, R12, R16, R4 ;  /* 0x000000100c04723c */ /* 0x004fec0000041804 */
[----:B------:R-:W-:Y:S11]  /*14a0*/  HMMA.16816.F32.BF16 R8, R12, R18, R8 ;  /* 0x000000120c08723c */ /* 0x000ff60000041808 */
[----:B------:R-:W-:Y:S07]  /*14b0*/  @!UPT UIADD3 URZ, URZ, URZ, URZ ;  /* 0x0000003f3f3ff290 */ /* 0x000fee000fffe03f */
[----:B-1----:R-:W-:Y:S05]  /*14c0*/  HMMA.16816.F32.BF16 R4, R20, R24, R4 ;  /* 0x000000181404723c */ /* 0x002fea0000041804 */
[----:B------:R-:W-:-:S01]  /*14d0*/  IADD3 R14, P1, R51, UR8, RZ ;  /* 0x00000008330e7c10 */ /* 0x000fc2000ff3e0ff */
[----:B------:R-:W-:Y:S05]  /*14e0*/  HMMA.16816.F32.BF16 R8, R20, R26, R8 ;  /* 0x0000001a1408723c */ /* 0x000fea0000041808 */
[----:B------:R-:W-:Y:S02]  /*14f0*/  IADD3 R18, P0, R53, UR8, RZ ;  /* 0x0000000835127c10 */ /* 0x000fe4000ff1e0ff */
[----:B------:R-:W-:Y:S04]  /*1500*/  IADD3.X R15, R50, UR5, RZ, P1, !PT ;  /* 0x00000005320f7c10 */ /* 0x000fe80008ffe4ff */
[----:B------:R-:W-:Y:S01]  /*1510*/  IADD3 R68, P1, R55, UR8, RZ ;  /* 0x0000000837447c10 */ /* 0x000fe2000ff3e0ff */
[----:B------:R-:W-:Y:S01]  /*1520*/  @!PT LDS RZ, [RZ] ;  /* 0x00000000fffff984 */ /* 0x000fe20000000800 */
[----:B------:R-:W-:Y:S01]  /*1530*/  @!PT LDS RZ, [RZ] ;  /* 0x00000000fffff984 */ /* 0x000fe20000000800 */
[----:B------:R-:W-:Y:S01]  /*1540*/  @!PT LDS RZ, [RZ] ;  /* 0x00000000fffff984 */ /* 0x000fe20000000800 */
[----:B------:R1:W-:Y:S01]  /*1550*/  LDGSTS.E.BYPASS.LTC128B.128 [R49], desc[UR6][R14.64], !P4 ;  /* 0x000000000e317fae */ /* 0x0003e2000e101d46 */
[----:B------:R-:W-:Y:S02]  /*1560*/  IADD3.X R19, R52, UR5, RZ, P0, !PT ;  /* 0x0000000534137c10 */ /* 0x000fe400087fe4ff */
[----:B------:R-:W-:Y:S02]  /*1570*/  IADD3.X R69, R54, UR5, RZ, P1, !PT ;  /* 0x0000000536457c10 */ /* 0x000fe40008ffe4ff */
[----:B------:R-:W-:Y:S01]  /*1580*/  IADD3 R24, P0, R57, UR8, RZ ;  /* 0x0000000839187c10 */ /* 0x000fe2000ff1e0ff */
[----:B------:R2:W-:Y:S01]  /*1590*/  LDGSTS.E.BYPASS.LTC128B.128 [R48], desc[UR6][R18.64], !P4 ;  /* 0x0000000012307fae */ /* 0x0005e2000e101d46 */
[----:B------:R-:W-:Y:S02]  /*15a0*/  IADD3 R16, P3, R59, UR8, RZ ;  /* 0x000000083b107c10 */ /* 0x000fe4000ff7e0ff */
[----:B------:R-:W-:Y:S01]  /*15b0*/  IADD3.X R25, R56, UR5, RZ, P0, !PT ;  /* 0x0000000538197c10 */ /* 0x000fe200087fe4ff */
[----:B------:R3:W-:Y:S01]  /*15c0*/  LDGSTS.E.BYPASS.LTC128B.128 [R47], desc[UR6][R68.64], !P4 ;  /* 0x00000000442f7fae */ /* 0x0007e2000e101d46 */
[----:B------:R-:W-:Y:S03]  /*15d0*/  IADD3.X R17, R58, UR5, RZ, P3, !PT ;  /* 0x000000053a117c10 */ /* 0x000fe60009ffe4ff */
[----:B------:R-:W-:Y:S04]  /*15e0*/  LDGSTS.E.BYPASS.LTC128B.128 [R46], desc[UR6][R24.64], !P4 ;  /* 0x00000000182e7fae */ /* 0x000fe8000e101d46 */
[----:B------:R-:W0:Y:S04]  /*15f0*/  LDGDEPBAR ;  /* 0x00000000000079af */ /* 0x000e280000000000 */
[----:B------:R-:W-:Y:S01]  /*1600*/  LDGSTS.E.BYPASS.LTC128B.128 [R49+0x2000], desc[UR6][R16.64], !P4 ;  /* 0x0200000010317fae */ /* 0x000fe2000e101d46 */
[----:B-1----:R-:W-:Y:S04]  /*1610*/  IADD3 R14, P2, R61, UR8, RZ ;  /* 0x000000083d0e7c10 */ /* 0x002fe8000ff5e0ff */
[----:B------:R-:W-:Y:S02]  /*1620*/  IADD3.X R15, R60, UR5, RZ, P2, !PT ;  /* 0x000000053c0f7c10 */ /* 0x000fe400097fe4ff */
[----:B--2---:R-:W-:Y:S03]  /*1630*/  IADD3 R18, P1, R63, UR8, RZ ;  /* 0x000000083f127c10 */ /* 0x004fe6000ff3e0ff */
[----:B------:R1:W-:Y:S01]  /*1640*/  LDGSTS.E.BYPASS.LTC128B.128 [R48+0x2000], desc[UR6][R14.64], !P4 ;  /* 0x020000000e307fae */ /* 0x0003e2000e101d46 */
[----:B---3--:R-:W-:Y:S01]  /*1650*/  IADD3 R68, P0, R65, UR8, RZ ;  /* 0x0000000841447c10 */ /* 0x008fe2000ff1e0ff */
[----:B------:R-:W-:Y:S01]  /*1660*/  UIADD3 UR8, UP0, UR8, 0x100, URZ ;  /* 0x0000010008087890 */ /* 0x000fe2000ff1e03f */
[----:B------:R-:W-:Y:S02]  /*1670*/  IADD3.X R19, R62, UR5, RZ, P1, !PT ;  /* 0x000000053e137c10 */ /* 0x000fe40008ffe4ff */
[----:B------:R-:W-:Y:S01]  /*1680*/  IADD3.X R69, R64, UR5, RZ, P0, !PT ;  /* 0x0000000540457c10 */ /* 0x000fe200087fe4ff */
[----:B------:R-:W-:Y:S02]  /*1690*/  UIADD3.X UR5, URZ, UR5, URZ, UP0, !UPT ;  /* 0x000000053f057290 */ /* 0x000fe400087fe43f */
[----:B------:R2:W-:Y:S04]  /*16a0*/  LDGSTS.E.BYPASS.LTC128B.128 [R47+0x2000], desc[UR6][R18.64], !P4 ;  /* 0x02000000122f7fae */ /* 0x0005e8000e101d46 */
[----:B------:R4:W-:Y:S04]  /*16b0*/  LDGSTS.E.BYPASS.LTC128B.128 [R46+0x2000], desc[UR6][R68.64], !P4 ;  /* 0x02000000442e7fae */ /* 0x0009e8000e101d46 */
[----:B------:R-:W0:Y:S01]  /*16c0*/  LDGDEPBAR ;  /* 0x00000000000079af */ /* 0x000e220000000000 */
[----:B------:R-:W-:Y:S04]  /*16d0*/  DEPBAR.LE SB0, 0x0 ;  /* 0x000080000000791a */ /* 0x000fe80000000000 */
[----:B------:R-:W-:Y:S06]  /*16e0*/  BAR.SYNC.DEFER_BLOCKING 0x0 ;  /* 0x0000000000007b1d */ /* 0x000fec0000010000 */
[----:B-1----:R4:W1:Y:S04]  /*16f0*/  LDSM.16.M88.4 R12, [R45+UR4] ;  /* 0x000000042d0c783b */ /* 0x0028680008000200 */
[----:B--2---:R4:W1:Y:S01]  /*1700*/  LDSM.16.M88.4 R16, [R42+UR4+0x2000] ;  /* 0x002000042a10783b */ /* 0x0048620008000200 */
[----:B------:R-:W-:Y:S08]  /*1710*/  @!P4 BRA `(.L_x_0) ;  /* 0xfffffff800d0c947 */ /* 0x000ff0000383ffff */
[----:B------:R-:W-:-:S04]  /*1720*/  DEPBAR.LE SB0, 0x0 ;  /* 0x000080000000791a */ /* 0x000fc80000000000 */
[C---:B-1----:R-:W-:Y:S01]  /*1730*/  LOP3.LUT R16, R41.reuse, 0x1f, RZ, 0xc0, !PT ;  /* 0x0000001f29107812 */ /* 0x042fe200078ec0ff */
[----:B------:R-:W1:Y:S01]  /*1740*/  LDC.64 R18, c[0x0][0x210] ;  /* 0x00008400ff127b82 */ /* 0x000e620000000a00 */
[C---:B------:R-:W-:Y:S01]  /*1750*/  LOP3.LUT R2, R41.reuse, 0x3, RZ, 0xc0, !PT ;  /* 0x0000000329027812 */ /* 0x040fe200078ec0ff */
[----:B------:R-:W-:Y:S01]  /*1760*/  IMAD.SHL.U32 R0, R41, 0x8, RZ ;  /* 0x0000000829007824 */ /* 0x000fe200078e00ff */
[----:B------:R-:W-:Y:S02]  /*1770*/  LOP3.LUT R13, R39, 0x8, RZ, 0xc0, !PT ;  /* 0x00000008270d7812 */ /* 0x000fe400078ec0ff */
[----:B------:R-:W-:Y:S02]  /*1780*/  CS2R R14, SRZ ;  /* 0x00000000000e7805 */ /* 0x000fe4000001ff00 */
[----:B------:R-:W-:Y:S02]  /*1790*/  SHF.R.U32.HI R16, RZ, 0x2, R16 ;  /* 0x00000002ff107819 */ /* 0x000fe40000011610 */
[----:B------:R-:W-:Y:S01]  /*17a0*/  LOP3.LUT R3, R44, 0x1f, R39, 0xf8, !PT ;  /* 0x0000001f2c037812 */ /* 0x000fe200078ef827 */
[----:B------:R-:W-:Y:S01]  /*17b0*/  IMAD R12, R2, 0x2, R13 ;  /* 0x00000002020c7824 */ /* 0x000fe200078e020d */
[----:B------:R-:W-:Y:S01]  /*17c0*/  LOP3.LUT R13, R16, 0x10, R39, 0xf8, !PT ;  /* 0x00000010100d7812 */ /* 0x000fe200078ef827 */
[----:B------:R-:W2:Y:S01]  /*17d0*/  LDC.64 R26, c[0x0][0x228] ;  /* 0x00008a00ff1a7b82 */ /* 0x000ea20000000a00 */
[----:B------:R-:W-:-:S07]  /*17e0*/  LOP3.LUT R0, R43, 0x18, R0, 0xf8, !PT ;  /* 0x000000182b007812 */ /* 0x000fce00078ef800 */
[----:B------:R-:W-:Y:S01]  /*17f0*/  BAR.SYNC.DEFER_BLOCKING 0x0 ;  /* 0x0000000000007b1d */ /* 0x000fe20000010000 */
[----:B------:R-:W-:Y:S01]  /*1800*/  ISETP.GE.AND P0, PT, R3, R40, PT ;  /* 0x000000280300720c */ /* 0x000fe20003f06270 */
[----:B------:R-:W-:-:S03]  /*1810*/  IMAD R12, R13, 0x28, R12 ;  /* 0x000000280d0c7824 */ /* 0x000fc600078e020c */
[----:B------:R-:W-:Y:S02]  /*1820*/  ISETP.LT.AND P0, PT, R0, 0xc00, !P0 ;  /* 0x00000c000000780c */ /* 0x000fe40004701270 */
[----:B----4-:R-:W-:Y:S02]  /*1830*/  LEA R24, R12, UR4, 0x2 ;  /* 0x000000040c187c11 */ /* 0x010fe4000f8e10ff */
[----:B------:R-:W-:Y:S01]  /*1840*/  CS2R R12, SRZ ;  /* 0x00000000000c7805 */ /* 0x000fe2000001ff00 */
[----:B-1----:R-:W-:Y:S02]  /*1850*/  IMAD.WIDE R28, R0, 0x2, R18 ;  /* 0x00000002001c7825 */ /* 0x002fe400078e0212 */
[----:B------:R1:W-:Y:S04]  /*1860*/  STS.64 [R24], R4 ;  /* 0x0000000418007388 */ /* 0x0003e80000000a00 */
[----:B------:R3:W-:Y:S04]  /*1870*/  STS.64 [R24+0x500], R6 ;  /* 0x0005000618007388 */ /* 0x0007e80000000a00 */
[----:B------:R4:W-:Y:S04]  /*1880*/  STS.64 [R24+0x40], R8 ;  /* 0x0000400818007388 */ /* 0x0009e80000000a00 */
[----:B------:R-:W-:Y:S01]  /*1890*/  STS.64 [R24+0x540], R10 ;  /* 0x0005400a18007388 */ /* 0x000fe20000000a00 */
[----:B------:R-:W-:Y:S06]  /*18a0*/  BAR.SYNC.DEFER_BLOCKING 0x0 ;  /* 0x0000000000007b1d */ /* 0x000fec0000010000 */
[----:B------:R-:W1:Y:S01]  /*18b0*/  @P0 LDG.E.EL.128 R12, desc[UR6][R28.64] ;  /* 0x000000061c0c0981 */ /* 0x000e62000c2e1d00 */
[----:B------:R-:W-:Y:S01]  /*18c0*/  LOP3.LUT R39, R16, 0x18, R39, 0xf8, !PT ;  /* 0x0000001810277812 */ /* 0x000fe200078ef827 */
[----:B------:R-:W-:-:S04]  /*18d0*/  IMAD R0, R3, 0xc00, R0 ;  /* 0x00000c0003007824 */ /* 0x000fc800078e0200 */
[----:B------:R-:W-:Y:S02]  /*18e0*/  IMAD R39, R39, 0x5, R2 ;  /* 0x0000000527277824 */ /* 0x000fe400078e0202 */
[----:B--2---:R-:W-:-:S04]  /*18f0*/  IMAD.WIDE R26, R0, 0x2, R26 ;  /* 0x00000002001a7825 */ /* 0x004fc800078e021a */
[----:B------:R-:W-:-:S05]  /*1900*/  IMAD.SHL.U32 R25, R39, 0x8, RZ ;  /* 0x0000000827197824 */ /* 0x000fca00078e00ff */
[----:B------:R-:W-:-:S05]  /*1910*/  LEA R25, R25, UR4, 0x2 ;  /* 0x0000000419197c11 */ /* 0x000fca000f8e10ff */
[----:B------:R-:W-:Y:S04]  /*1920*/  LDS.128 R16, [R25+0x10] ;  /* 0x0000100019107984 */ /* 0x000fe80000000c00 */
[----:B------:R-:W2:Y:S01]  /*1930*/  LDS.128 R20, [R25] ;  /* 0x0000000019147984 */ /* 0x000ea20000000c00 */
[----:B-1----:R-:W-:Y:S01]  /*1940*/  PRMT R5, R14, 0x7632, R5 ;  /* 0x000076320e057816 */ /* 0x002fe20000000005 */
[C---:B------:R-:W-:Y:S01]  /*1950*/  IMAD.U32 R3, R12.reuse, 0x10000, RZ ;  /* 0x000100000c037824 */ /* 0x040fe200078e00ff */
[----:B------:R-:W-:Y:S02]  /*1960*/  PRMT R2, R12, 0x7632, R2 ;  /* 0x000076320c027816 */ /* 0x000fe40000000002 */
[C---:B------:R-:W-:Y:S01]  /*1970*/  PRMT R4, R13.reuse, 0x7632, R4 ;  /* 0x000076320d047816 */ /* 0x040fe20000000004 */
[----:B------:R-:W-:Y:S01]  /*1980*/  IMAD.U32 R13, R13, 0x10000, RZ ;  /* 0x000100000d0d7824 */ /* 0x000fe200078e00ff */
[C---:B---3--:R-:W-:Y:S01]  /*1990*/  PRMT R6, R15.reuse, 0x7632, R6 ;  /* 0x000076320f067816 */ /* 0x048fe20000000006 */
[----:B------:R-:W-:Y:S01]  /*19a0*/  IMAD.U32 R2, R2, 0x10000, RZ ;  /* 0x0001000002027824 */ /* 0x000fe200078e00ff */
[----:B------:R-:W-:Y:S01]  /*19b0*/  SHF.L.U32 R7, R14, 0x10, RZ ;  /* 0x000000100e077819 */ /* 0x000fe200000006ff */
[----:B------:R-:W-:Y:S01]  /*19c0*/  IMAD.U32 R15, R15, 0x10000, RZ ;  /* 0x000100000f0f7824 */ /* 0x000fe200078e00ff */
[----:B----4-:R-:W-:Y:S01]  /*19d0*/  SHF.L.U32 R8, R5, 0x10, RZ ;  /* 0x0000001005087819 */ /* 0x010fe200000006ff */
[----:B------:R-:W-:-:S02]  /*19e0*/  IMAD.U32 R4, R4, 0x10000, RZ ;  /* 0x0001000004047824 */ /* 0x000fc400078e00ff */
[----:B--2---:R-:W-:Y:S01]  /*19f0*/  FADD R3, R20, R3 ;  /* 0x0000000314037221 */ /* 0x004fe20000000000 */
[----:B------:R-:W-:Y:S02]  /*1a00*/  IMAD.U32 R6, R6, 0x10000, RZ ;  /* 0x0001000006067824 */ /* 0x000fe400078e00ff */
[----:B------:R-:W-:Y:S01]  /*1a10*/  FADD R7, R16, R7 ;  /* 0x0000000710077221 */ /* 0x000fe20000000000 */
[----:B------:R-:W-:Y:S01]  /*1a20*/  FADD R8, R17, R8 ;  /* 0x0000000811087221 */ /* 0x000fe20000000000 */
[----:B------:R-:W-:Y:S01]  /*1a30*/  FADD R13, R22, R13 ;  /* 0x0000000d160d7221 */ /* 0x000fe20000000000 */
[----:B------:R-:W-:Y:S01]  /*1a40*/  FADD R2, R21, R2 ;  /* 0x0000000215027221 */ /* 0x000fe20000000000 */
[----:B------:R-:W-:Y:S01]  /*1a50*/  FADD R10, R23, R4 ;  /* 0x00000004170a7221 */ /* 0x000fe20000000000 */
[----:B------:R-:W-:Y:S01]  /*1a60*/  FADD R15, R18, R15 ;  /* 0x0000000f120f7221 */ /* 0x000fe20000000000 */
[----:B------:R-:W-:Y:S01]  /*1a70*/  FADD R12, R19, R6 ;  /* 0x00000006130c7221 */ /* 0x000fe20000000000 */
[----:B------:R-:W-:-:S02]  /*1a80*/  F2FP.BF16.F32.PACK_AB R6, R8, R7 ;  /* 0x000000070806723e */ /* 0x000fc400000010ff */
[----:B------:R-:W-:Y:S02]  /*1a90*/  F2FP.BF16.F32.PACK_AB R4, R2, R3 ;  /* 0x000000030204723e */ /* 0x000fe400000010ff */
[----:B------:R-:W-:Y:S02]  /*1aa0*/  F2FP.BF16.F32.PACK_AB R5, R10, R13 ;  /* 0x0000000d0a05723e */ /* 0x000fe400000010ff */
[----:B------:R-:W-:Y:S01]  /*1ab0*/  F2FP.BF16.F32.PACK_AB R7, R12, R15 ;  /* 0x0000000f0c07723e */ /* 0x000fe200000010ff */
[----:B------:R-:W-:Y:S06]  /*1ac0*/  @!P0 EXIT ;  /* 0x000000000000894d */ /* 0x000fec0003800000 */
[----:B------:R-:W-:Y:S01]  /*1ad0*/  STG.E.128 desc[UR6][R26.64], R4 ;  /* 0x000000041a007986 */ /* 0x000fe2000c101d06 */
[----:B------:R-:W-:Y:S05]  /*1ae0*/  EXIT ;  /* 0x000000000000794d */ /* 0x000fea0003800000 */
.L_x_1:
[----:B------:R-:W-:-:S00]  /*1af0*/  BRA `(.L_x_1) ;  /* 0xfffffffc00fc7947 */ /* 0x000fc0000383ffff */
[----:B------:R-:W-:-:S00]  /*1b00*/  NOP ;  /* 0x0000000000007918 */ /* 0x000fc00000000000 */
[----:B------:R-:W-:-:S00]  /*1b10*/  NOP ;  /* 0x0000000000007918 */ /* 0x000fc00000000000 */
[----:B------:R-:W-:-:S00]  /*1b20*/  NOP ;  /* 0x0000000000007918 */ /* 0x000fc00000000000 */
[----:B------:R-:W-:-:S00]  /*1b30*/  NOP ;  /* 0x0000000000007918 */ /* 0x000fc00000000000 */
[----:B------:R-:W-:-:S00]  /*1b40*/  NOP ;  /* 0x0000000000007918 */ /* 0x000fc00000000000 */
[----:B------:R-:W-:-:S00]  /*1b50*/  NOP ;  /* 0x0000000000007918 */ /* 0x000fc00000000000 */
[----:B------:R-:W-:-:S00]  /*1b60*/  NOP ;  /* 0x0000000000007918 */ /* 0x000fc00000000000 */
[----:B------:R-:W-:-:S00]  /*1b70*/  NOP ;  /* 0x0000000000007918 */ /* 0x000fc00000000000 */
.L_x_2:


//--------------------- .nv.shared.triton_mm      --------------------------
	.section	.nv.shared.triton_mm,"aw",@nobits
	.sectionflags	@""
	.align	16
	.zero		1024


//--------------------- .nv.constant0.triton_mm   --------------------------
	.section	.nv.constant0.triton_mm,"a",@progbits
	.sectionflags	@""
	.align	4
.nv.constant0.triton_mm:
	.zero		564
